//
// Generated by NVIDIA NVVM Compiler
//
// Compiler Build ID: CL-36424714
// Cuda compilation tools, release 13.0, V13.0.88
// Based on NVVM 20.0.0
//

.version 9.0
.target sm_100
.address_size 64

	// .globl	gaxpy2

.visible .entry gaxpy2(
	.param .u64 .ptr .align 1 gaxpy2_param_0,
	.param .u64 .ptr .align 1 gaxpy2_param_1,
	.param .u64 .ptr .align 1 gaxpy2_param_2
)
{
	.reg .b32 	%r<8>;
	.reg .b64 	%rd<10>;
	.reg .b64 	%fd<5>;

	ld.param.u64 	%rd1, [gaxpy2_param_0];
	ld.param.u64 	%rd2, [gaxpy2_param_1];
	ld.param.u64 	%rd3, [gaxpy2_param_2];
	cvta.to.global.u64 	%rd4, %rd3;
	cvta.to.global.u64 	%rd5, %rd2;
	cvta.to.global.u64 	%rd6, %rd1;
	mov.u32 	%r1, %tid.x;
	mov.u32 	%r2, %tid.y;
	mov.u32 	%r3, %ntid.x;
	mov.u32 	%r4, %tid.z;
	mov.u32 	%r5, %ntid.y;
	mad.lo.s32 	%r6, %r5, %r4, %r2;
	mad.lo.s32 	%r7, %r6, %r3, %r1;
	ld.global.f64 	%fd1, [%rd6];
	mul.wide.u32 	%rd7, %r7, 8;
	add.s64 	%rd8, %rd5, %rd7;
	ld.global.f64 	%fd2, [%rd8];
	add.s64 	%rd9, %rd4, %rd7;
	ld.global.f64 	%fd3, [%rd9];
	fma.rn.f64 	%fd4, %fd1, %fd2, %fd3;
	st.global.f64 	[%rd9], %fd4;
	ret;

}


// ===== COMPILED SASS (sm_100) =====

	.target	sm_100

	.elftype	@"ET_EXEC"


//--------------------- .note.nv.tkinfo           --------------------------
	.section	.note.nv.tkinfo,"",@"SHT_NOTE"
	.sectionflags	@"SHF_NOTE_NV_TKINFO"
	.tkinfo
        /*0018*/ 	.word	0x00000002
        /*0030*/ 	.string	""
        /*0030*/ 	.string	"ptxas"
        /*0030*/ 	.string	"Cuda compilation tools, release 13.0, V13.0.88"
        /*0030*/ 	.string	"Build cuda_13.0.r13.0/compiler.36424714_0"
        /*0030*/ 	.string	"-arch sm_100 -m 64 "



//--------------------- .note.nv.cuinfo           --------------------------
	.section	.note.nv.cuinfo,"",@"SHT_NOTE"
	.sectionflags	@"SHF_NOTE_NV_CUINFO"
        /*0018*/ 	.short	0x0002
        /*001a*/ 	.short	0x0064
        /*001c*/ 	.short	0x0082
	.zero		2


//--------------------- .nv.info                  --------------------------
	.section	.nv.info,"",@"SHT_CUDA_INFO"
	.align	4


	//----- nvinfo : EIATTR_REGCOUNT
	.align		4
        /*0000*/ 	.byte	0x04, 0x2f
        /*0002*/ 	.short	(.L_1 - .L_0)
	.align		4
.L_0:
        /*0004*/ 	.word	index@(gaxpy2)
        /*0008*/ 	.word	0x0000000e


	//----- nvinfo : EIATTR_FRAME_SIZE
	.align		4
.L_1:
        /*000c*/ 	.byte	0x04, 0x11
        /*000e*/ 	.short	(.L_3 - .L_2)
	.align		4
.L_2:
        /*0010*/ 	.word	index@(gaxpy2)
        /*0014*/ 	.word	0x00000000


	//----- nvinfo : EIATTR_MIN_STACK_SIZE
	.align		4
.L_3:
        /*0018*/ 	.byte	0x04, 0x12
        /*001a*/ 	.short	(.L_5 - .L_4)
	.align		4
.L_4:
        /*001c*/ 	.word	index@(gaxpy2)
        /*0020*/ 	.word	0x00000000
.L_5:


//--------------------- .nv.compat                --------------------------
	.section	.nv.compat,"",@"SHT_CUDA_COMPAT_INFO"
	.align	4
        /*0000*/ 	.byte	0x02, 0x09, 0x00, 0x00, 0x02, 0x02, 0x01, 0x00, 0x02, 0x05, 0x05, 0x00, 0x03, 0x07, 0x01, 0x01
        /*0010*/ 	.byte	0x02, 0x03, 0x00, 0x00, 0x02, 0x06, 0x01, 0x00, 0x04, 0x0b, 0x08, 0x00, 0x01, 0x00, 0x00, 0x00
        /*0020*/ 	.byte	0x00, 0x00, 0x00, 0x00


//--------------------- .nv.info.gaxpy2           --------------------------
	.section	.nv.info.gaxpy2,"",@"SHT_CUDA_INFO"
	.sectionflags	@""
	.align	4


	//----- nvinfo : EIATTR_CUDA_API_VERSION
	.align		4
        /*0000*/ 	.byte	0x04, 0x37
        /*0002*/ 	.short	(.L_7 - .L_6)
.L_6:
        /*0004*/ 	.word	0x00000082


	//----- nvinfo : EIATTR_KPARAM_INFO
	.align		4
.L_7:
        /*0008*/ 	.byte	0x04, 0x17
        /*000a*/ 	.short	(.L_9 - .L_8)
.L_8:
        /*000c*/ 	.word	0x00000000
        /*0010*/ 	.short	0x0002
        /*0012*/ 	.short	0x0010
        /*0014*/ 	.byte	0x00, 0xf5, 0x21, 0x00


	//----- nvinfo : EIATTR_KPARAM_INFO
	.align		4
.L_9:
        /*0018*/ 	.byte	0x04, 0x17
        /*001a*/ 	.short	(.L_11 - .L_10)
.L_10:
        /*001c*/ 	.word	0x00000000
        /*0020*/ 	.short	0x0001
        /*0022*/ 	.short	0x0008
        /*0024*/ 	.byte	0x00, 0xf5, 0x21, 0x00


	//----- nvinfo : EIATTR_KPARAM_INFO
	.align		4
.L_11:
        /*0028*/ 	.byte	0x04, 0x17
        /*002a*/ 	.short	(.L_13 - .L_12)
.L_12:
        /*002c*/ 	.word	0x00000000
        /*0030*/ 	.short	0x0000
        /*0032*/ 	.short	0x0000
        /*0034*/ 	.byte	0x00, 0xf5, 0x21, 0x00


	//----- nvinfo : EIATTR_SPARSE_MMA_MASK
	.align		4
.L_13:
        /*0038*/ 	.byte	0x03, 0x50
        /*003a*/ 	.short	0x0000


	//----- nvinfo : EIATTR_MAXREG_COUNT
	.align		4
        /*003c*/ 	.byte	0x03, 0x1b
        /*003e*/ 	.short	0x00ff


	//----- nvinfo : EIATTR_MERCURY_ISA_VERSION
	.align		4
        /*0040*/ 	.byte	0x03, 0x5f
        /*0042*/ 	.short	0x0101


	//----- nvinfo : EIATTR_VRC_CTA_INIT_COUNT
	.align		4
        /*0044*/ 	.byte	0x02, 0x4a
	.zero		1
	.zero		1


	//----- nvinfo : EIATTR_EXIT_INSTR_OFFSETS
	.align		4
        /*0048*/ 	.byte	0x04, 0x1c
        /*004a*/ 	.short	(.L_15 - .L_14)


	//   ....[0]....
.L_14:
        /*004c*/ 	.word	0x00000130


	//----- nvinfo : EIATTR_CBANK_PARAM_SIZE
	.align		4
.L_15:
        /*0050*/ 	.byte	0x03, 0x19
        /*0052*/ 	.short	0x0018


	//----- nvinfo : EIATTR_PARAM_CBANK
	.align		4
        /*0054*/ 	.byte	0x04, 0x0a
        /*0056*/ 	.short	(.L_17 - .L_16)
	.align		4
.L_16:
        /*0058*/ 	.word	index@(.nv.constant0.gaxpy2)
        /*005c*/ 	.short	0x0380
        /*005e*/ 	.short	0x0018


	//----- nvinfo : EIATTR_SW_WAR
	.align		4
.L_17:
        /*0060*/ 	.byte	0x04, 0x36
        /*0062*/ 	.short	(.L_19 - .L_18)
.L_18:
        /*0064*/ 	.word	0x00000008
.L_19:


//--------------------- .nv.callgraph             --------------------------
	.section	.nv.callgraph,"",@"SHT_CUDA_CALLGRAPH"
	.align	4
	.sectionentsize	8
	.align		4
        /*0000*/ 	.word	0x00000000
	.align		4
        /*0004*/ 	.word	0xffffffff
	.align		4
        /*0008*/ 	.word	0x00000000
	.align		4
        /*000c*/ 	.word	0xfffffffe
	.align		4
        /*0010*/ 	.word	0x00000000
	.align		4
        /*0014*/ 	.word	0xfffffffd
	.align		4
        /*0018*/ 	.word	0x00000000
	.align		4
        /*001c*/ 	.word	0xfffffffc


//--------------------- .text.gaxpy2              --------------------------
	.section	.text.gaxpy2,"ax",@progbits
	.align	128
        .global         gaxpy2
        .type           gaxpy2,@function
        .size           gaxpy2,(.L_x_1 - gaxpy2)
        .other          gaxpy2,@"STO_CUDA_ENTRY STV_DEFAULT"
gaxpy2:
.text.gaxpy2:
[----:B------:R-:W-:Y:S01]  /*0000*/  LDC R1, c[0x0][0x37c] ;  /* 0x0000df00ff017b82 */ /* 0x000fe20000000800 */
[----:B------:R-:W0:Y:S01]  /*0010*/  S2R R0, SR_TID.Y ;  /* 0x0000000000007919 */ /* 0x000e220000002200 */
[----:B------:R-:W1:Y:S06]  /*0020*/  LDCU UR6, c[0x0][0x360] ;  /* 0x00006c00ff0677ac */ /* 0x000e6c0008000800 */
[----:B------:R-:W2:Y:S01]  /*0030*/  LDC.64 R4, c[0x0][0x388] ;  /* 0x0000e200ff047b82 */ /* 0x000ea20000000a00 */
[----:B------:R-:W0:Y:S01]  /*0040*/  S2R R11, SR_TID.Z ;  /* 0x00000000000b7919 */ /* 0x000e220000002300 */
[----:B------:R-:W0:Y:S01]  /*0050*/  LDCU UR7, c[0x0][0x364] ;  /* 0x00006c80ff0777ac */ /* 0x000e220008000800 */
[----:B------:R-:W1:Y:S01]  /*0060*/  S2R R9, SR_TID.X ;  /* 0x0000000000097919 */ /* 0x000e620000002100 */
[----:B------:R-:W3:Y:S04]  /*0070*/  LDCU.64 UR4, c[0x0][0x358] ;  /* 0x00006b00ff0477ac */ /* 0x000ee80008000a00 */
[----:B------:R-:W4:Y:S08]  /*0080*/  LDC.64 R6, c[0x0][0x390] ;  /* 0x0000e400ff067b82 */ /* 0x000f300000000a00 */
[----:B------:R-:W3:Y:S01]  /*0090*/  LDC.64 R2, c[0x0][0x380] ;  /* 0x0000e000ff027b82 */ /* 0x000ee20000000a00 */
[----:B0-----:R-:W-:-:S04]  /*00a0*/  IMAD R0, R11, UR7, R0 ;  /* 0x000000070b007c24 */ /* 0x001fc8000f8e0200 */
[----:B-1----:R-:W-:Y:S01]  /*00b0*/  IMAD R9, R0, UR6, R9 ;  /* 0x0000000600097c24 */ /* 0x002fe2000f8e0209 */
[----:B---3--:R-:W3:Y:S03]  /*00c0*/  LDG.E.64 R2, desc[UR4][R2.64] ;  /* 0x0000000402027981 */ /* 0x008ee6000c1e1b00 */
[----:B--2---:R-:W-:-:S04]  /*00d0*/  IMAD.WIDE.U32 R4, R9, 0x8, R4 ;  /* 0x0000000809047825 */ /* 0x004fc800078e0004 */
[----:B----4-:R-:W-:Y:S02]  /*00e0*/  IMAD.WIDE.U32 R6, R9, 0x8, R6 ;  /* 0x0000000809067825 */ /* 0x010fe400078e0006 */
[----:B------:R-:W3:Y:S04]  /*00f0*/  LDG.E.64 R4, desc[UR4][R4.64] ;  /* 0x0000000404047981 */ /* 0x000ee8000c1e1b00 */
[----:B------:R-:W3:Y:S02]  /*0100*/  LDG.E.64 R8, desc[UR4][R6.64] ;  /* 0x0000000406087981 */ /* 0x000ee4000c1e1b00 */
[----:B---3--:R-:W-:-:S07]  /*0110*/  DFMA R8, R2, R4, R8 ;  /* 0x000000040208722b */ /* 0x008fce0000000008 */
[----:B------:R-:W-:Y:S01]  /*0120*/  STG.E.64 desc[UR4][R6.64], R8 ;  /* 0x0000000806007986 */ /* 0x000fe2000c101b04 */
[----:B------:R-:W-:Y:S05]  /*0130*/  EXIT ;  /* 0x000000000000794d */ /* 0x000fea0003800000 */
.L_x_0:
[----:B------:R-:W-:-:S00]  /*0140*/  BRA `(.L_x_0) ;  /* 0xfffffffc00fc7947 */ /* 0x000fc0000383ffff */
[----:B------:R-:W-:-:S00]  /*0150*/  NOP ;  /* 0x0000000000007918 */ /* 0x000fc00000000000 */
        /* <DEDUP_REMOVED lines=10> */
.L_x_1:


//--------------------- .nv.shared.reserved.0     --------------------------
	.section	.nv.shared.reserved.0,"aw",@nobits
	.weak		__nv_reservedSMEM_offset_0_alias
	.size		__nv_reservedSMEM_offset_0_alias, 0, 64
	.other		__nv_reservedSMEM_offset_0_alias,@"STO_CUDA_RESERVED_SHARED STV_DEFAULT"
__nv_reservedSMEM_offset_0_alias:
	.zero		0
	.zero		64


//--------------------- .nv.constant0.gaxpy2      --------------------------
	.section	.nv.constant0.gaxpy2,"a",@progbits
	.sectionflags	@""
	.align	4
.nv.constant0.gaxpy2:
	.zero		920


//--------------------- SYMBOLS --------------------------

	.type		.nv.reservedSmem.offset0,@object
	.size		.nv.reservedSmem.offset0,0x4
